//
// Generated by NVIDIA NVVM Compiler
//
// Compiler Build ID: CL-36424714
// Cuda compilation tools, release 13.0, V13.0.88
// Based on NVVM 20.0.0
//

.version 9.0
.target sm_100
.address_size 64

	// .globl	_Z9VecMatrixPfS_S_i
.extern .func  (.param .b32 func_retval0) vprintf
(
	.param .b64 vprintf_param_0,
	.param .b64 vprintf_param_1
)
;
.extern .shared .align 16 .b8 sharedMem[];
.global .align 1 .b8 $str[16] = {68, 101, 118, 105, 99, 101, 32, 78, 117, 109, 32, 58, 37, 102, 10};

.visible .entry _Z9VecMatrixPfS_S_i(
	.param .u64 .ptr .align 1 _Z9VecMatrixPfS_S_i_param_0,
	.param .u64 .ptr .align 1 _Z9VecMatrixPfS_S_i_param_1,
	.param .u64 .ptr .align 1 _Z9VecMatrixPfS_S_i_param_2,
	.param .u32 _Z9VecMatrixPfS_S_i_param_3
)
{
	.local .align 8 .b8 	__local_depot0[8];
	.reg .b64 	%SP;
	.reg .b64 	%SPL;
	.reg .pred 	%p<12>;
	.reg .b32 	%r<47>;
	.reg .b32 	%f<85>;
	.reg .b64 	%rd<14>;
	.reg .b64 	%fd<5>;

	mov.u64 	%SPL, __local_depot0;
	cvta.local.u64 	%SP, %SPL;
	ld.param.u64 	%rd2, [_Z9VecMatrixPfS_S_i_param_0];
	ld.param.u64 	%rd3, [_Z9VecMatrixPfS_S_i_param_1];
	ld.param.u64 	%rd4, [_Z9VecMatrixPfS_S_i_param_2];
	ld.param.u32 	%r22, [_Z9VecMatrixPfS_S_i_param_3];
	cvta.to.global.u64 	%rd1, %rd4;
	mov.u32 	%r1, %tid.x;
	setp.ge.s32 	%p1, %r1, %r22;
	@%p1 bra 	$L__BB0_2;
	cvta.to.global.u64 	%rd5, %rd2;
	cvta.to.global.u64 	%rd6, %rd3;
	mul.wide.u32 	%rd7, %r1, 4;
	add.s64 	%rd8, %rd5, %rd7;
	ld.global.f32 	%f14, [%rd8];
	add.s64 	%rd9, %rd6, %rd7;
	ld.global.f32 	%f15, [%rd9];
	mul.f32 	%f16, %f14, %f15;
	shl.b32 	%r23, %r1, 2;
	mov.u32 	%r24, sharedMem;
	add.s32 	%r25, %r24, %r23;
	st.shared.f32 	[%r25], %f16;
$L__BB0_2:
	bar.sync 	0;
	setp.ne.s32 	%p2, %r1, 0;
	@%p2 bra 	$L__BB0_18;
	mov.b32 	%r26, 0;
	st.global.u32 	[%rd1], %r26;
	setp.lt.s32 	%p3, %r22, 1;
	mov.f64 	%fd4, 0d0000000000000000;
	@%p3 bra 	$L__BB0_17;
	and.b32  	%r2, %r22, 15;
	setp.lt.u32 	%p4, %r22, 16;
	mov.b32 	%r43, 0;
	mov.f32 	%f84, 0f00000000;
	@%p4 bra 	$L__BB0_7;
	and.b32  	%r43, %r22, 2147483632;
	mov.u32 	%r29, sharedMem;
	add.s32 	%r40, %r29, 32;
	neg.s32 	%r41, %r43;
	mov.f32 	%f84, 0f00000000;
$L__BB0_6:
	.pragma "nounroll";
	ld.shared.v4.f32 	{%f20, %f21, %f22, %f23}, [%r40+-32];
	add.f32 	%f24, %f20, %f84;
	add.f32 	%f25, %f21, %f24;
	add.f32 	%f26, %f22, %f25;
	add.f32 	%f27, %f23, %f26;
	ld.shared.v4.f32 	{%f28, %f29, %f30, %f31}, [%r40+-16];
	add.f32 	%f32, %f28, %f27;
	add.f32 	%f33, %f29, %f32;
	add.f32 	%f34, %f30, %f33;
	add.f32 	%f35, %f31, %f34;
	ld.shared.v4.f32 	{%f36, %f37, %f38, %f39}, [%r40];
	add.f32 	%f40, %f36, %f35;
	add.f32 	%f41, %f37, %f40;
	add.f32 	%f42, %f38, %f41;
	add.f32 	%f43, %f39, %f42;
	ld.shared.v4.f32 	{%f44, %f45, %f46, %f47}, [%r40+16];
	add.f32 	%f48, %f44, %f43;
	add.f32 	%f49, %f45, %f48;
	add.f32 	%f50, %f46, %f49;
	add.f32 	%f84, %f47, %f50;
	add.s32 	%r41, %r41, 16;
	add.s32 	%r40, %r40, 64;
	setp.ne.s32 	%p5, %r41, 0;
	@%p5 bra 	$L__BB0_6;
$L__BB0_7:
	setp.eq.s32 	%p6, %r2, 0;
	@%p6 bra 	$L__BB0_16;
	and.b32  	%r10, %r22, 7;
	setp.lt.u32 	%p7, %r2, 8;
	@%p7 bra 	$L__BB0_10;
	shl.b32 	%r30, %r43, 2;
	mov.u32 	%r31, sharedMem;
	add.s32 	%r32, %r31, %r30;
	ld.shared.f32 	%f52, [%r32];
	add.f32 	%f53, %f52, %f84;
	ld.shared.f32 	%f54, [%r32+4];
	add.f32 	%f55, %f54, %f53;
	ld.shared.f32 	%f56, [%r32+8];
	add.f32 	%f57, %f56, %f55;
	ld.shared.f32 	%f58, [%r32+12];
	add.f32 	%f59, %f58, %f57;
	ld.shared.f32 	%f60, [%r32+16];
	add.f32 	%f61, %f60, %f59;
	ld.shared.f32 	%f62, [%r32+20];
	add.f32 	%f63, %f62, %f61;
	ld.shared.f32 	%f64, [%r32+24];
	add.f32 	%f65, %f64, %f63;
	ld.shared.f32 	%f66, [%r32+28];
	add.f32 	%f84, %f66, %f65;
	add.s32 	%r43, %r43, 8;
$L__BB0_10:
	setp.eq.s32 	%p8, %r10, 0;
	@%p8 bra 	$L__BB0_16;
	and.b32  	%r13, %r22, 3;
	setp.lt.u32 	%p9, %r10, 4;
	@%p9 bra 	$L__BB0_13;
	shl.b32 	%r33, %r43, 2;
	mov.u32 	%r34, sharedMem;
	add.s32 	%r35, %r34, %r33;
	ld.shared.f32 	%f68, [%r35];
	add.f32 	%f69, %f68, %f84;
	ld.shared.f32 	%f70, [%r35+4];
	add.f32 	%f71, %f70, %f69;
	ld.shared.f32 	%f72, [%r35+8];
	add.f32 	%f73, %f72, %f71;
	ld.shared.f32 	%f74, [%r35+12];
	add.f32 	%f84, %f74, %f73;
	add.s32 	%r43, %r43, 4;
$L__BB0_13:
	setp.eq.s32 	%p10, %r13, 0;
	@%p10 bra 	$L__BB0_16;
	shl.b32 	%r36, %r43, 2;
	mov.u32 	%r37, sharedMem;
	add.s32 	%r46, %r37, %r36;
	neg.s32 	%r45, %r13;
$L__BB0_15:
	.pragma "nounroll";
	ld.shared.f32 	%f75, [%r46];
	add.f32 	%f84, %f75, %f84;
	add.s32 	%r46, %r46, 4;
	add.s32 	%r45, %r45, 1;
	setp.ne.s32 	%p11, %r45, 0;
	@%p11 bra 	$L__BB0_15;
$L__BB0_16:
	st.global.f32 	[%rd1], %f84;
	cvt.f64.f32 	%fd4, %f84;
$L__BB0_17:
	add.u64 	%rd10, %SP, 0;
	add.u64 	%rd11, %SPL, 0;
	st.local.f64 	[%rd11], %fd4;
	mov.u64 	%rd12, $str;
	cvta.global.u64 	%rd13, %rd12;
	{ // callseq 0, 0
	.param .b64 param0;
	st.param.b64 	[param0], %rd13;
	.param .b64 param1;
	st.param.b64 	[param1], %rd10;
	.param .b32 retval0;
	call.uni (retval0), 
	vprintf, 
	(
	param0, 
	param1
	);
	ld.param.b32 	%r38, [retval0];
	} // callseq 0
$L__BB0_18:
	bar.sync 	0;
	ret;

}


// ===== COMPILED SASS (sm_100) =====

	.target	sm_100

	.elftype	@"ET_EXEC"


//--------------------- .note.nv.tkinfo           --------------------------
	.section	.note.nv.tkinfo,"",@"SHT_NOTE"
	.sectionflags	@"SHF_NOTE_NV_TKINFO"
	.tkinfo
        /*0018*/ 	.word	0x00000002
        /*0030*/ 	.string	""
        /*0030*/ 	.string	"ptxas"
        /*0030*/ 	.string	"Cuda compilation tools, release 13.0, V13.0.88"
        /*0030*/ 	.string	"Build cuda_13.0.r13.0/compiler.36424714_0"
        /*0030*/ 	.string	"-arch sm_100 -m 64 "



//--------------------- .note.nv.cuinfo           --------------------------
	.section	.note.nv.cuinfo,"",@"SHT_NOTE"
	.sectionflags	@"SHF_NOTE_NV_CUINFO"
        /*0018*/ 	.short	0x0002
        /*001a*/ 	.short	0x0064
        /*001c*/ 	.short	0x0082
	.zero		2


//--------------------- .nv.info                  --------------------------
	.section	.nv.info,"",@"SHT_CUDA_INFO"
	.align	4


	//----- nvinfo : EIATTR_REGCOUNT
	.align		4
        /*0000*/ 	.byte	0x04, 0x2f
        /*0002*/ 	.short	(.L_2 - .L_1)
	.align		4
.L_1:
        /*0004*/ 	.word	index@(_Z9VecMatrixPfS_S_i)
        /*0008*/ 	.word	0x0000001a


	//----- nvinfo : EIATTR_FRAME_SIZE
	.align		4
.L_2:
        /*000c*/ 	.byte	0x04, 0x11
        /*000e*/ 	.short	(.L_4 - .L_3)
	.align		4
.L_3:
        /*0010*/ 	.word	index@(_Z9VecMatrixPfS_S_i)
        /*0014*/ 	.word	0x00000008


	//----- nvinfo : EIATTR_MIN_STACK_SIZE
	.align		4
.L_4:
        /*0018*/ 	.byte	0x04, 0x12
        /*001a*/ 	.short	(.L_6 - .L_5)
	.align		4
.L_5:
        /*001c*/ 	.word	index@(_Z9VecMatrixPfS_S_i)
        /*0020*/ 	.word	0x00000008
.L_6:


//--------------------- .nv.compat                --------------------------
	.section	.nv.compat,"",@"SHT_CUDA_COMPAT_INFO"
	.align	4
        /*0000*/ 	.byte	0x02, 0x09, 0x00, 0x00, 0x02, 0x02, 0x01, 0x00, 0x02, 0x05, 0x05, 0x00, 0x03, 0x07, 0x01, 0x01
        /*0010*/ 	.byte	0x02, 0x03, 0x00, 0x00, 0x02, 0x06, 0x01, 0x00, 0x04, 0x0b, 0x08, 0x00, 0x09, 0x00, 0x00, 0x00
        /*0020*/ 	.byte	0x00, 0x00, 0x00, 0x00


//--------------------- .nv.info._Z9VecMatrixPfS_S_i --------------------------
	.section	.nv.info._Z9VecMatrixPfS_S_i,"",@"SHT_CUDA_INFO"
	.sectionflags	@""
	.align	4


	//----- nvinfo : EIATTR_CUDA_API_VERSION
	.align		4
        /*0000*/ 	.byte	0x04, 0x37
        /*0002*/ 	.short	(.L_8 - .L_7)
.L_7:
        /*0004*/ 	.word	0x00000082


	//----- nvinfo : EIATTR_KPARAM_INFO
	.align		4
.L_8:
        /*0008*/ 	.byte	0x04, 0x17
        /*000a*/ 	.short	(.L_10 - .L_9)
.L_9:
        /*000c*/ 	.word	0x00000000
        /*0010*/ 	.short	0x0003
        /*0012*/ 	.short	0x0018
        /*0014*/ 	.byte	0x00, 0xf0, 0x11, 0x00


	//----- nvinfo : EIATTR_KPARAM_INFO
	.align		4
.L_10:
        /*0018*/ 	.byte	0x04, 0x17
        /*001a*/ 	.short	(.L_12 - .L_11)
.L_11:
        /*001c*/ 	.word	0x00000000
        /*0020*/ 	.short	0x0002
        /*0022*/ 	.short	0x0010
        /*0024*/ 	.byte	0x00, 0xf5, 0x21, 0x00


	//----- nvinfo : EIATTR_KPARAM_INFO
	.align		4
.L_12:
        /*0028*/ 	.byte	0x04, 0x17
        /*002a*/ 	.short	(.L_14 - .L_13)
.L_13:
        /*002c*/ 	.word	0x00000000
        /*0030*/ 	.short	0x0001
        /*0032*/ 	.short	0x0008
        /*0034*/ 	.byte	0x00, 0xf5, 0x21, 0x00


	//----- nvinfo : EIATTR_KPARAM_INFO
	.align		4
.L_14:
        /*0038*/ 	.byte	0x04, 0x17
        /*003a*/ 	.short	(.L_16 - .L_15)
.L_15:
        /*003c*/ 	.word	0x00000000
        /*0040*/ 	.short	0x0000
        /*0042*/ 	.short	0x0000
        /*0044*/ 	.byte	0x00, 0xf5, 0x21, 0x00


	//----- nvinfo : EIATTR_SPARSE_MMA_MASK
	.align		4
.L_16:
        /*0048*/ 	.byte	0x03, 0x50
        /*004a*/ 	.short	0x0000


	//----- nvinfo : EIATTR_MAXREG_COUNT
	.align		4
        /*004c*/ 	.byte	0x03, 0x1b
        /*004e*/ 	.short	0x00ff


	//----- nvinfo : EIATTR_NUM_BARRIERS
	.align		4
        /*0050*/ 	.byte	0x02, 0x4c
        /*0052*/ 	.byte	0x01
	.zero		1


	//----- nvinfo : EIATTR_EXTERNS
	.align		4
        /*0054*/ 	.byte	0x04, 0x0f
        /*0056*/ 	.short	(.L_18 - .L_17)


	//   ....[0]....
	.align		4
.L_17:
        /*0058*/ 	.word	index@(vprintf)


	//----- nvinfo : EIATTR_MERCURY_ISA_VERSION
	.align		4
.L_18:
        /*005c*/ 	.byte	0x03, 0x5f
        /*005e*/ 	.short	0x0101


	//----- nvinfo : EIATTR_VRC_CTA_INIT_COUNT
	.align		4
        /*0060*/ 	.byte	0x02, 0x4a
	.zero		1
	.zero		1


	//----- nvinfo : EIATTR_SYSCALL_OFFSETS
	.align		4
        /*0064*/ 	.byte	0x04, 0x46
        /*0066*/ 	.short	(.L_20 - .L_19)


	//   ....[0]....
.L_19:
        /*0068*/ 	.word	0x000007b0


	//----- nvinfo : EIATTR_EXIT_INSTR_OFFSETS
	.align		4
.L_20:
        /*006c*/ 	.byte	0x04, 0x1c
        /*006e*/ 	.short	(.L_22 - .L_21)


	//   ....[0]....
.L_21:
        /*0070*/ 	.word	0x000007e0


	//----- nvinfo : EIATTR_CRS_STACK_SIZE
	.align		4
.L_22:
        /*0074*/ 	.byte	0x04, 0x1e
        /*0076*/ 	.short	(.L_24 - .L_23)
.L_23:
        /*0078*/ 	.word	0x00000000


	//----- nvinfo : EIATTR_CBANK_PARAM_SIZE
	.align		4
.L_24:
        /*007c*/ 	.byte	0x03, 0x19
        /*007e*/ 	.short	0x001c


	//----- nvinfo : EIATTR_PARAM_CBANK
	.align		4
        /*0080*/ 	.byte	0x04, 0x0a
        /*0082*/ 	.short	(.L_26 - .L_25)
	.align		4
.L_25:
        /*0084*/ 	.word	index@(.nv.constant0._Z9VecMatrixPfS_S_i)
        /*0088*/ 	.short	0x0380
        /*008a*/ 	.short	0x001c


	//----- nvinfo : EIATTR_SW_WAR
	.align		4
.L_26:
        /*008c*/ 	.byte	0x04, 0x36
        /*008e*/ 	.short	(.L_28 - .L_27)
.L_27:
        /*0090*/ 	.word	0x00000008
.L_28:


//--------------------- .nv.callgraph             --------------------------
	.section	.nv.callgraph,"",@"SHT_CUDA_CALLGRAPH"
	.align	4
	.sectionentsize	8
	.align		4
        /*0000*/ 	.word	0x00000000
	.align		4
        /*0004*/ 	.word	0xffffffff
	.align		4
        /*0008*/ 	.word	index@(_Z9VecMatrixPfS_S_i)
	.align		4
        /*000c*/ 	.word	index@(vprintf)
	.align		4
        /*0010*/ 	.word	0x00000000
	.align		4
        /*0014*/ 	.word	0xfffffffe
	.align		4
        /*0018*/ 	.word	0x00000000
	.align		4
        /*001c*/ 	.word	0xfffffffd
	.align		4
        /*0020*/ 	.word	0x00000000
	.align		4
        /*0024*/ 	.word	0xfffffffc


//--------------------- .nv.constant4             --------------------------
	.section	.nv.constant4,"a",@progbits
	.align	8
	.align		8
.nv.constant4:
        /*0000*/ 	.dword	vprintf
	.align		8
        /*0008*/ 	.dword	$str


//--------------------- .text._Z9VecMatrixPfS_S_i --------------------------
	.section	.text._Z9VecMatrixPfS_S_i,"ax",@progbits
	.align	128
        .global         _Z9VecMatrixPfS_S_i
        .type           _Z9VecMatrixPfS_S_i,@function
        .size           _Z9VecMatrixPfS_S_i,(.L_x_9 - _Z9VecMatrixPfS_S_i)
        .other          _Z9VecMatrixPfS_S_i,@"STO_CUDA_ENTRY STV_DEFAULT"
_Z9VecMatrixPfS_S_i:
.text._Z9VecMatrixPfS_S_i:
[----:B------:R-:W0:Y:S01]  /*0000*/  LDC R1, c[0x0][0x37c] ;  /* 0x0000df00ff017b82 */ /* 0x000e220000000800 */
[----:B------:R-:W1:Y:S01]  /*0010*/  S2R R11, SR_TID.X ;  /* 0x00000000000b7919 */ /* 0x000e620000002100 */
[----:B------:R-:W1:Y:S06]  /*0020*/  LDCU UR38, c[0x0][0x398] ;  /* 0x00007300ff2677ac */ /* 0x000e6c0008000800 */
[----:B------:R-:W2:Y:S01]  /*0030*/  LDC.64 R2, c[0x0][0x380] ;  /* 0x0000e000ff027b82 */ /* 0x000ea20000000a00 */
[----:B0-----:R-:W-:Y:S01]  /*0040*/  IADD3 R1, PT, PT, R1, -0x8, RZ ;  /* 0xfffffff801017810 */ /* 0x001fe20007ffe0ff */
[----:B------:R-:W0:Y:S06]  /*0050*/  LDCU.64 UR36, c[0x0][0x358] ;  /* 0x00006b00ff2477ac */ /* 0x000e2c0008000a00 */
[----:B------:R-:W3:Y:S01]  /*0060*/  LDC.64 R4, c[0x0][0x388] ;  /* 0x0000e200ff047b82 */ /* 0x000ee20000000a00 */
[----:B-1----:R-:W-:-:S13]  /*0070*/  ISETP.GE.AND P0, PT, R11, UR38, PT ;  /* 0x000000260b007c0c */ /* 0x002fda000bf06270 */
[----:B--2---:R-:W-:-:S04]  /*0080*/  @!P0 IMAD.WIDE.U32 R2, R11, 0x4, R2 ;  /* 0x000000040b028825 */ /* 0x004fc800078e0002 */
[----:B---3--:R-:W-:Y:S02]  /*0090*/  @!P0 IMAD.WIDE.U32 R4, R11, 0x4, R4 ;  /* 0x000000040b048825 */ /* 0x008fe400078e0004 */
[----:B0-----:R-:W2:Y:S04]  /*00a0*/  @!P0 LDG.E R2, desc[UR36][R2.64] ;  /* 0x0000002402028981 */ /* 0x001ea8000c1e1900 */
[----:B------:R-:W2:Y:S01]  /*00b0*/  @!P0 LDG.E R5, desc[UR36][R4.64] ;  /* 0x0000002404058981 */ /* 0x000ea2000c1e1900 */
[----:B------:R-:W-:Y:S01]  /*00c0*/  @!P0 MOV R0, 0x400 ;  /* 0x0000040000008802 */ /* 0x000fe20000000f00 */
[----:B------:R-:W0:Y:S01]  /*00d0*/  LDCU UR4, c[0x0][0x2f8] ;  /* 0x00005f00ff0477ac */ /* 0x000e220008000800 */
[----:B------:R-:W1:Y:S01]  /*00e0*/  @!P0 S2R R7, SR_CgaCtaId ;  /* 0x0000000000078919 */ /* 0x000e620000008800 */
[----:B------:R-:W3:Y:S01]  /*00f0*/  LDCU UR5, c[0x0][0x2fc] ;  /* 0x00005f80ff0577ac */ /* 0x000ee20008000800 */
[----:B-1----:R-:W-:-:S04]  /*0100*/  @!P0 LEA R6, R7, R0, 0x18 ;  /* 0x0000000007068211 */ /* 0x002fc800078ec0ff */
[----:B------:R-:W-:Y:S02]  /*0110*/  @!P0 LEA R9, R11, R6, 0x2 ;  /* 0x000000060b098211 */ /* 0x000fe400078e10ff */
[----:B0-----:R-:W-:-:S04]  /*0120*/  IADD3 R6, P1, PT, R1, UR4, RZ ;  /* 0x0000000401067c10 */ /* 0x001fc8000ff3e0ff */
[----:B---3--:R-:W-:Y:S01]  /*0130*/  IADD3.X R7, PT, PT, RZ, UR5, RZ, P1, !PT ;  /* 0x00000005ff077c10 */ /* 0x008fe20008ffe4ff */
[----:B--2---:R-:W-:-:S05]  /*0140*/  @!P0 FMUL R0, R2, R5 ;  /* 0x0000000502008220 */ /* 0x004fca0000400000 */
[----:B------:R0:W-:Y:S01]  /*0150*/  @!P0 STS [R9], R0 ;  /* 0x0000000009008388 */ /* 0x0001e20000000800 */
[----:B------:R-:W-:Y:S01]  /*0160*/  BAR.SYNC.DEFER_BLOCKING 0x0 ;  /* 0x0000000000007b1d */ /* 0x000fe20000010000 */
[----:B------:R-:W-:-:S13]  /*0170*/  ISETP.NE.AND P0, PT, R11, RZ, PT ;  /* 0x000000ff0b00720c */ /* 0x000fda0003f05270 */
[----:B0-----:R-:W-:Y:S05]  /*0180*/  @P0 BRA `(.L_x_0) ;  /* 0x00000004008c0947 */ /* 0x001fea0003800000 */
[----:B------:R-:W0:Y:S01]  /*0190*/  LDC.64 R4, c[0x0][0x390] ;  /* 0x0000e400ff047b82 */ /* 0x000e220000000a00 */
[----:B------:R-:W-:Y:S01]  /*01a0*/  UISETP.GE.AND UP0, UPT, UR38, 0x1, UPT ;  /* 0x000000012600788c */ /* 0x000fe2000bf06270 */
[----:B------:R-:W-:Y:S01]  /*01b0*/  CS2R R2, SRZ ;  /* 0x0000000000027805 */ /* 0x000fe2000001ff00 */
[----:B0-----:R0:W-:Y:S07]  /*01c0*/  STG.E desc[UR36][R4.64], RZ ;  /* 0x000000ff04007986 */ /* 0x0011ee000c101924 */
[----:B------:R-:W-:Y:S05]  /*01d0*/  BRA.U !UP0, `(.L_x_1) ;  /* 0x0000000508587547 */ /* 0x000fea000b800000 */
[----:B------:R-:W-:Y:S01]  /*01e0*/  UISETP.GE.U32.AND UP1, UPT, UR38, 0x10, UPT ;  /* 0x000000102600788c */ /* 0x000fe2000bf26070 */
[----:B------:R-:W-:Y:S01]  /*01f0*/  HFMA2 R23, -RZ, RZ, 0, 0 ;  /* 0x00000000ff177431 */ /* 0x000fe200000001ff */
[----:B------:R-:W-:Y:S01]  /*0200*/  ULOP3.LUT UR7, UR38, 0xf, URZ, 0xc0, !UPT ;  /* 0x0000000f26077892 */ /* 0x000fe2000f8ec0ff */
[----:B------:R-:W-:-:S03]  /*0210*/  UMOV UR4, URZ ;  /* 0x000000ff00047c82 */ /* 0x000fc60008000000 */
[----:B------:R-:W-:-:S03]  /*0220*/  UISETP.NE.AND UP0, UPT, UR7, URZ, UPT ;  /* 0x000000ff0700728c */ /* 0x000fc6000bf05270 */
[----:B------:R-:W-:Y:S08]  /*0230*/  BRA.U !UP1, `(.L_x_2) ;  /* 0x00000001097c7547 */ /* 0x000ff0000b800000 */
[----:B------:R-:W1:Y:S01]  /*0240*/  S2UR UR6, SR_CgaCtaId ;  /* 0x00000000000679c3 */ /* 0x000e620000008800 */
[----:B------:R-:W-:Y:S01]  /*0250*/  UMOV UR5, 0x400 ;  /* 0x0000040000057882 */ /* 0x000fe20000000000 */
[----:B------:R-:W-:Y:S01]  /*0260*/  ULOP3.LUT UR4, UR38, 0x7ffffff0, URZ, 0xc0, !UPT ;  /* 0x7ffffff026047892 */ /* 0x000fe2000f8ec0ff */
[----:B------:R-:W-:Y:S01]  /*0270*/  MOV R23, RZ ;  /* 0x000000ff00177202 */ /* 0x000fe20000000f00 */
[----:B-1----:R-:W-:Y:S02]  /*0280*/  ULEA UR5, UR6, UR5, 0x18 ;  /* 0x0000000506057291 */ /* 0x002fe4000f8ec0ff */
[----:B------:R-:W-:Y:S02]  /*0290*/  UIADD3 UR6, UPT, UPT, -UR4, URZ, URZ ;  /* 0x000000ff04067290 */ /* 0x000fe4000fffe1ff */
[----:B------:R-:W-:-:S12]  /*02a0*/  UIADD3 UR5, UPT, UPT, UR5, 0x20, URZ ;  /* 0x0000002005057890 */ /* 0x000fd8000fffe0ff */
.L_x_3:
[----:B------:R-:W1:Y:S01]  /*02b0*/  LDS.128 R8, [UR5+-0x20] ;  /* 0xffffe005ff087984 */ /* 0x000e620008000c00 */
[----:B------:R-:W-:-:S03]  /*02c0*/  UIADD3 UR6, UPT, UPT, UR6, 0x10, URZ ;  /* 0x0000001006067890 */ /* 0x000fc6000fffe0ff */
[----:B------:R-:W2:Y:S01]  /*02d0*/  LDS.128 R12, [UR5+-0x10] ;  /* 0xfffff005ff0c7984 */ /* 0x000ea20008000c00 */
[----:B------:R-:W-:-:S03]  /*02e0*/  UISETP.NE.AND UP1, UPT, UR6, URZ, UPT ;  /* 0x000000ff0600728c */ /* 0x000fc6000bf25270 */
[----:B------:R-:W3:Y:S01]  /*02f0*/  LDS.128 R16, [UR5] ;  /* 0x00000005ff107984 */ /* 0x000ee20008000c00 */
[----:B-1----:R-:W-:-:S03]  /*0300*/  FADD R8, R8, R23 ;  /* 0x0000001708087221 */ /* 0x002fc60000000000 */
[----:B------:R-:W1:Y:S01]  /*0310*/  LDS.128 R20, [UR5+0x10] ;  /* 0x00001005ff147984 */ /* 0x000e620008000c00 */
[----:B------:R-:W-:Y:S01]  /*0320*/  UIADD3 UR5, UPT, UPT, UR5, 0x40, URZ ;  /* 0x0000004005057890 */ /* 0x000fe2000fffe0ff */
[----:B------:R-:W-:-:S04]  /*0330*/  FADD R9, R9, R8 ;  /* 0x0000000809097221 */ /* 0x000fc80000000000 */
[----:B------:R-:W-:-:S04]  /*0340*/  FADD R10, R10, R9 ;  /* 0x000000090a0a7221 */ /* 0x000fc80000000000 */
[----:B------:R-:W-:-:S04]  /*0350*/  FADD R11, R11, R10 ;  /* 0x0000000a0b0b7221 */ /* 0x000fc80000000000 */
[----:B--2---:R-:W-:-:S04]  /*0360*/  FADD R12, R11, R12 ;  /* 0x0000000c0b0c7221 */ /* 0x004fc80000000000 */
[----:B------:R-:W-:-:S04]  /*0370*/  FADD R13, R13, R12 ;  /* 0x0000000c0d0d7221 */ /* 0x000fc80000000000 */
[----:B------:R-:W-:-:S04]  /*0380*/  FADD R14, R14, R13 ;  /* 0x0000000d0e0e7221 */ /* 0x000fc80000000000 */
[----:B------:R-:W-:-:S04]  /*0390*/  FADD R15, R15, R14 ;  /* 0x0000000e0f0f7221 */ /* 0x000fc80000000000 */
[----:B---3--:R-:W-:-:S04]  /*03a0*/  FADD R16, R15, R16 ;  /* 0x000000100f107221 */ /* 0x008fc80000000000 */
[----:B------:R-:W-:-:S04]  /*03b0*/  FADD R17, R17, R16 ;  /* 0x0000001011117221 */ /* 0x000fc80000000000 */
[----:B------:R-:W-:-:S04]  /*03c0*/  FADD R18, R18, R17 ;  /* 0x0000001112127221 */ /* 0x000fc80000000000 */
[----:B------:R-:W-:-:S04]  /*03d0*/  FADD R19, R19, R18 ;  /* 0x0000001213137221 */ /* 0x000fc80000000000 */
[----:B-1----:R-:W-:-:S04]  /*03e0*/  FADD R20, R19, R20 ;  /* 0x0000001413147221 */ /* 0x002fc80000000000 */
[----:B------:R-:W-:-:S04]  /*03f0*/  FADD R21, R21, R20 ;  /* 0x0000001415157221 */ /* 0x000fc80000000000 */
[----:B------:R-:W-:-:S04]  /*0400*/  FADD R22, R22, R21 ;  /* 0x0000001516167221 */ /* 0x000fc80000000000 */
[----:B------:R-:W-:Y:S01]  /*0410*/  FADD R23, R23, R22 ;  /* 0x0000001617177221 */ /* 0x000fe20000000000 */
[----:B------:R-:W-:Y:S06]  /*0420*/  BRA.U UP1, `(.L_x_3) ;  /* 0xfffffffd01a07547 */ /* 0x000fec000b83ffff */
.L_x_2:
[----:B------:R-:W-:Y:S05]  /*0430*/  BRA.U !UP0, `(.L_x_4) ;  /* 0x0000000108b87547 */ /* 0x000fea000b800000 */
[----:B------:R-:W-:Y:S02]  /*0440*/  UISETP.GE.U32.AND UP0, UPT, UR7, 0x8, UPT ;  /* 0x000000080700788c */ /* 0x000fe4000bf06070 */
[----:B------:R-:W-:-:S04]  /*0450*/  ULOP3.LUT UR8, UR38, 0x7, URZ, 0xc0, !UPT ;  /* 0x0000000726087892 */ /* 0x000fc8000f8ec0ff */
[----:B------:R-:W-:-:S03]  /*0460*/  UISETP.NE.AND UP1, UPT, UR8, URZ, UPT ;  /* 0x000000ff0800728c */ /* 0x000fc6000bf25270 */
[----:B------:R-:W-:Y:S08]  /*0470*/  BRA.U !UP0, `(.L_x_5) ;  /* 0x00000001083c7547 */ /* 0x000ff0000b800000 */
[----:B------:R-:W1:Y:S01]  /*0480*/  S2UR UR6, SR_CgaCtaId ;  /* 0x00000000000679c3 */ /* 0x000e620000008800 */
[----:B------:R-:W-:Y:S02]  /*0490*/  UMOV UR5, 0x400 ;  /* 0x0000040000057882 */ /* 0x000fe40000000000 */
[----:B-1----:R-:W-:-:S04]  /*04a0*/  ULEA UR5, UR6, UR5, 0x18 ;  /* 0x0000000506057291 */ /* 0x002fc8000f8ec0ff */
[----:B------:R-:W-:Y:S02]  /*04b0*/  ULEA UR5, UR4, UR5, 0x2 ;  /* 0x0000000504057291 */ /* 0x000fe4000f8e10ff */
[----:B------:R-:W-:-:S07]  /*04c0*/  UIADD3 UR4, UPT, UPT, UR4, 0x8, URZ ;  /* 0x0000000804047890 */ /* 0x000fce000fffe0ff */
[----:B------:R-:W1:Y:S04]  /*04d0*/  LDS.128 R12, [UR5] ;  /* 0x00000005ff0c7984 */ /* 0x000e680008000c00 */
[----:B------:R-:W2:Y:S01]  /*04e0*/  LDS.128 R8, [UR5+0x10] ;  /* 0x00001005ff087984 */ /* 0x000ea20008000c00 */
[----:B-1----:R-:W-:-:S04]  /*04f0*/  FADD R12, R23, R12 ;  /* 0x0000000c170c7221 */ /* 0x002fc80000000000 */
[----:B------:R-:W-:-:S04]  /*0500*/  FADD R13, R12, R13 ;  /* 0x0000000d0c0d7221 */ /* 0x000fc80000000000 */
[----:B------:R-:W-:-:S04]  /*0510*/  FADD R14, R13, R14 ;  /* 0x0000000e0d0e7221 */ /* 0x000fc80000000000 */
[----:B------:R-:W-:-:S04]  /*0520*/  FADD R15, R14, R15 ;  /* 0x0000000f0e0f7221 */ /* 0x000fc80000000000 */
[----:B--2---:R-:W-:-:S04]  /*0530*/  FADD R8, R15, R8 ;  /* 0x000000080f087221 */ /* 0x004fc80000000000 */
[----:B------:R-:W-:-:S04]  /*0540*/  FADD R9, R8, R9 ;  /* 0x0000000908097221 */ /* 0x000fc80000000000 */
[----:B------:R-:W-:-:S04]  /*0550*/  FADD R10, R9, R10 ;  /* 0x0000000a090a7221 */ /* 0x000fc80000000000 */
[----:B------:R-:W-:-:S07]  /*0560*/  FADD R23, R10, R11 ;  /* 0x0000000b0a177221 */ /* 0x000fce0000000000 */
.L_x_5:
        /* <DEDUP_REMOVED lines=10> */
[----:B------:R-:W1:Y:S02]  /*0610*/  LDS.128 R8, [UR6] ;  /* 0x00000006ff087984 */ /* 0x000e640008000c00 */
[----:B-1----:R-:W-:-:S04]  /*0620*/  FADD R8, R23, R8 ;  /* 0x0000000817087221 */ /* 0x002fc80000000000 */
[----:B------:R-:W-:-:S04]  /*0630*/  FADD R9, R8, R9 ;  /* 0x0000000908097221 */ /* 0x000fc80000000000 */
[----:B------:R-:W-:-:S04]  /*0640*/  FADD R10, R9, R10 ;  /* 0x0000000a090a7221 */ /* 0x000fc80000000000 */
[----:B------:R-:W-:-:S07]  /*0650*/  FADD R23, R10, R11 ;  /* 0x0000000b0a177221 */ /* 0x000fce0000000000 */
.L_x_6:
[----:B------:R-:W-:Y:S05]  /*0660*/  BRA.U !UP1, `(.L_x_4) ;  /* 0x00000001092c7547 */ /* 0x000fea000b800000 */
[----:B------:R-:W1:Y:S01]  /*0670*/  S2UR UR7, SR_CgaCtaId ;  /* 0x00000000000779c3 */ /* 0x000e620000008800 */
[----:B------:R-:W-:Y:S01]  /*0680*/  UMOV UR6, 0x400 ;  /* 0x0000040000067882 */ /* 0x000fe20000000000 */
[----:B------:R-:W-:Y:S02]  /*0690*/  UIADD3 UR5, UPT, UPT, -UR5, URZ, URZ ;  /* 0x000000ff05057290 */ /* 0x000fe4000fffe1ff */
[----:B-1----:R-:W-:-:S04]  /*06a0*/  ULEA UR6, UR7, UR6, 0x18 ;  /* 0x0000000607067291 */ /* 0x002fc8000f8ec0ff */
[----:B------:R-:W-:-:S12]  /*06b0*/  ULEA UR4, UR4, UR6, 0x2 ;  /* 0x0000000604047291 */ /* 0x000fd8000f8e10ff */
.L_x_7:
[----:B------:R-:W1:Y:S01]  /*06c0*/  LDS R0, [UR4] ;  /* 0x00000004ff007984 */ /* 0x000e620008000800 */
[----:B------:R-:W-:Y:S02]  /*06d0*/  UIADD3 UR5, UPT, UPT, UR5, 0x1, URZ ;  /* 0x0000000105057890 */ /* 0x000fe4000fffe0ff */
[----:B------:R-:W-:Y:S02]  /*06e0*/  UIADD3 UR4, UPT, UPT, UR4, 0x4, URZ ;  /* 0x0000000404047890 */ /* 0x000fe4000fffe0ff */
[----:B------:R-:W-:Y:S01]  /*06f0*/  UISETP.NE.AND UP0, UPT, UR5, URZ, UPT ;  /* 0x000000ff0500728c */ /* 0x000fe2000bf05270 */
[----:B-1----:R-:W-:-:S08]  /*0700*/  FADD R23, R0, R23 ;  /* 0x0000001700177221 */ /* 0x002fd00000000000 */
[----:B------:R-:W-:Y:S05]  /*0710*/  BRA.U UP0, `(.L_x_7) ;  /* 0xfffffffd00e87547 */ /* 0x000fea000b83ffff */
.L_x_4:
[----:B------:R1:W-:Y:S01]  /*0720*/  STG.E desc[UR36][R4.64], R23 ;  /* 0x0000001704007986 */ /* 0x0003e2000c101924 */
[----:B------:R1:W2:Y:S02]  /*0730*/  F2F.F64.F32 R2, R23 ;  /* 0x0000001700027310 */ /* 0x0002a40000201800 */
.L_x_1:
[----:B------:R-:W-:Y:S01]  /*0740*/  MOV R0, 0x0 ;  /* 0x0000000000007802 */ /* 0x000fe20000000f00 */
[----:B--2---:R2:W-:Y:S01]  /*0750*/  STL.64 [R1], R2 ;  /* 0x0000000201007387 */ /* 0x0045e20000100a00 */
[----:B------:R-:W0:Y:S02]  /*0760*/  LDCU.64 UR4, c[0x4][0x8] ;  /* 0x01000100ff0477ac */ /* 0x000e240008000a00 */
[----:B------:R2:W3:Y:S01]  /*0770*/  LDC.64 R8, c[0x4][R0] ;  /* 0x0100000000087b82 */ /* 0x0004e20000000a00 */
[----:B01----:R-:W-:Y:S02]  /*0780*/  MOV R4, UR4 ;  /* 0x0000000400047c02 */ /* 0x003fe40008000f00 */
[----:B--2---:R-:W-:-:S07]  /*0790*/  MOV R5, UR5 ;  /* 0x0000000500057c02 */ /* 0x004fce0008000f00 */
[----:B------:R-:W-:-:S07]  /*07a0*/  LEPC R20, `(.L_x_0) ;  /* 0x000000001014794e */ /* 0x000fce0000000000 */
[----:B---3--:R-:W-:Y:S05]  /*07b0*/  CALL.ABS.NOINC R8 ;  /* 0x0000000008007343 */ /* 0x008fea0003c00000 */
.L_x_0:
[----:B------:R-:W-:Y:S05]  /*07c0*/  WARPSYNC.ALL ;  /* 0x0000000000007948 */ /* 0x000fea0003800000 */
[----:B------:R-:W-:Y:S06]  /*07d0*/  BAR.SYNC.DEFER_BLOCKING 0x0 ;  /* 0x0000000000007b1d */ /* 0x000fec0000010000 */
[----:B------:R-:W-:Y:S05]  /*07e0*/  EXIT ;  /* 0x000000000000794d */ /* 0x000fea0003800000 */
.L_x_8:
[----:B------:R-:W-:-:S00]  /*07f0*/  BRA `(.L_x_8) ;  /* 0xfffffffc00fc7947 */ /* 0x000fc0000383ffff */
[----:B------:R-:W-:-:S00]  /*0800*/  NOP ;  /* 0x0000000000007918 */ /* 0x000fc00000000000 */
[----:B------:R-:W-:-:S00]  /*0810*/  NOP ;  /* 0x0000000000007918 */ /* 0x000fc00000000000 */
[----:B------:R-:W-:-:S00]  /*0820*/  NOP ;  /* 0x0000000000007918 */ /* 0x000fc00000000000 */
[----:B------:R-:W-:-:S00]  /*0830*/  NOP ;  /* 0x0000000000007918 */ /* 0x000fc00000000000 */
[----:B------:R-:W-:-:S00]  /*0840*/  NOP ;  /* 0x0000000000007918 */ /* 0x000fc00000000000 */
[----:B------:R-:W-:-:S00]  /*0850*/  NOP ;  /* 0x0000000000007918 */ /* 0x000fc00000000000 */
[----:B------:R-:W-:-:S00]  /*0860*/  NOP ;  /* 0x0000000000007918 */ /* 0x000fc00000000000 */
[----:B------:R-:W-:-:S00]  /*0870*/  NOP ;  /* 0x0000000000007918 */ /* 0x000fc00000000000 */
.L_x_9:


//--------------------- .nv.global.init           --------------------------
	.section	.nv.global.init,"aw",@progbits
.nv.global.init:
	.type		$str,@object
	.size		$str,(.L_0 - $str)
$str:
        /*0000*/ 	.byte	0x44, 0x65, 0x76, 0x69, 0x63, 0x65, 0x20, 0x4e, 0x75, 0x6d, 0x20, 0x3a, 0x25, 0x66, 0x0a, 0x00
.L_0:


//--------------------- .nv.shared._Z9VecMatrixPfS_S_i --------------------------
	.section	.nv.shared._Z9VecMatrixPfS_S_i,"aw",@nobits
	.sectionflags	@""
	.align	16
	.zero		1024


//--------------------- .nv.shared.reserved.0     --------------------------
	.section	.nv.shared.reserved.0,"aw",@nobits
	.weak		__nv_reservedSMEM_offset_0_alias
	.size		__nv_reservedSMEM_offset_0_alias, 0, 64
	.other		__nv_reservedSMEM_offset_0_alias,@"STO_CUDA_RESERVED_SHARED STV_DEFAULT"
__nv_reservedSMEM_offset_0_alias:
	.zero		0
	.zero		64


//--------------------- .nv.constant0._Z9VecMatrixPfS_S_i --------------------------
	.section	.nv.constant0._Z9VecMatrixPfS_S_i,"a",@progbits
	.sectionflags	@""
	.align	4
.nv.constant0._Z9VecMatrixPfS_S_i:
	.zero		924


//--------------------- SYMBOLS --------------------------

	.type		.nv.reservedSmem.offset0,@object
	.size		.nv.reservedSmem.offset0,0x4
	.type		.nv.reservedSmem.cap,@object
	.size		.nv.reservedSmem.cap,0x4
	.type		vprintf,@function
